//
// Generated by NVIDIA NVVM Compiler
//
// Compiler Build ID: CL-36424714
// Cuda compilation tools, release 13.0, V13.0.88
// Based on NVVM 20.0.0
//

.version 9.0
.target sm_100
.address_size 64

	// .globl	_Z9sumKernelPdS_S_

.visible .entry _Z9sumKernelPdS_S_(
	.param .u64 .ptr .align 1 _Z9sumKernelPdS_S__param_0,
	.param .u64 .ptr .align 1 _Z9sumKernelPdS_S__param_1,
	.param .u64 .ptr .align 1 _Z9sumKernelPdS_S__param_2
)
{
	.reg .b32 	%r<2>;
	.reg .b64 	%rd<11>;
	.reg .b64 	%fd<4>;

	ld.param.u64 	%rd1, [_Z9sumKernelPdS_S__param_0];
	ld.param.u64 	%rd2, [_Z9sumKernelPdS_S__param_1];
	ld.param.u64 	%rd3, [_Z9sumKernelPdS_S__param_2];
	cvta.to.global.u64 	%rd4, %rd3;
	cvta.to.global.u64 	%rd5, %rd2;
	cvta.to.global.u64 	%rd6, %rd1;
	mov.u32 	%r1, %tid.x;
	mul.wide.u32 	%rd7, %r1, 8;
	add.s64 	%rd8, %rd6, %rd7;
	ld.global.f64 	%fd1, [%rd8];
	add.s64 	%rd9, %rd5, %rd7;
	ld.global.f64 	%fd2, [%rd9];
	add.f64 	%fd3, %fd1, %fd2;
	add.s64 	%rd10, %rd4, %rd7;
	st.global.f64 	[%rd10], %fd3;
	ret;

}


// ===== COMPILED SASS (sm_100) =====

	.target	sm_100

	.elftype	@"ET_EXEC"


//--------------------- .note.nv.tkinfo           --------------------------
	.section	.note.nv.tkinfo,"",@"SHT_NOTE"
	.sectionflags	@"SHF_NOTE_NV_TKINFO"
	.tkinfo
        /*0018*/ 	.word	0x00000002
        /*0030*/ 	.string	""
        /*0030*/ 	.string	"ptxas"
        /*0030*/ 	.string	"Cuda compilation tools, release 13.0, V13.0.88"
        /*0030*/ 	.string	"Build cuda_13.0.r13.0/compiler.36424714_0"
        /*0030*/ 	.string	"-arch sm_100 -m 64 "



//--------------------- .note.nv.cuinfo           --------------------------
	.section	.note.nv.cuinfo,"",@"SHT_NOTE"
	.sectionflags	@"SHF_NOTE_NV_CUINFO"
        /*0018*/ 	.short	0x0002
        /*001a*/ 	.short	0x0064
        /*001c*/ 	.short	0x0082
	.zero		2


//--------------------- .nv.info                  --------------------------
	.section	.nv.info,"",@"SHT_CUDA_INFO"
	.align	4


	//----- nvinfo : EIATTR_REGCOUNT
	.align		4
        /*0000*/ 	.byte	0x04, 0x2f
        /*0002*/ 	.short	(.L_1 - .L_0)
	.align		4
.L_0:
        /*0004*/ 	.word	index@(_Z9sumKernelPdS_S_)
        /*0008*/ 	.word	0x0000000e


	//----- nvinfo : EIATTR_FRAME_SIZE
	.align		4
.L_1:
        /*000c*/ 	.byte	0x04, 0x11
        /*000e*/ 	.short	(.L_3 - .L_2)
	.align		4
.L_2:
        /*0010*/ 	.word	index@(_Z9sumKernelPdS_S_)
        /*0014*/ 	.word	0x00000000


	//----- nvinfo : EIATTR_MIN_STACK_SIZE
	.align		4
.L_3:
        /*0018*/ 	.byte	0x04, 0x12
        /*001a*/ 	.short	(.L_5 - .L_4)
	.align		4
.L_4:
        /*001c*/ 	.word	index@(_Z9sumKernelPdS_S_)
        /*0020*/ 	.word	0x00000000
.L_5:


//--------------------- .nv.compat                --------------------------
	.section	.nv.compat,"",@"SHT_CUDA_COMPAT_INFO"
	.align	4
        /*0000*/ 	.byte	0x02, 0x09, 0x00, 0x00, 0x02, 0x02, 0x01, 0x00, 0x02, 0x05, 0x05, 0x00, 0x03, 0x07, 0x01, 0x01
        /*0010*/ 	.byte	0x02, 0x03, 0x00, 0x00, 0x02, 0x06, 0x01, 0x00, 0x04, 0x0b, 0x08, 0x00, 0x01, 0x00, 0x00, 0x00
        /*0020*/ 	.byte	0x00, 0x00, 0x00, 0x00


//--------------------- .nv.info._Z9sumKernelPdS_S_ --------------------------
	.section	.nv.info._Z9sumKernelPdS_S_,"",@"SHT_CUDA_INFO"
	.sectionflags	@""
	.align	4


	//----- nvinfo : EIATTR_CUDA_API_VERSION
	.align		4
        /*0000*/ 	.byte	0x04, 0x37
        /*0002*/ 	.short	(.L_7 - .L_6)
.L_6:
        /*0004*/ 	.word	0x00000082


	//----- nvinfo : EIATTR_KPARAM_INFO
	.align		4
.L_7:
        /*0008*/ 	.byte	0x04, 0x17
        /*000a*/ 	.short	(.L_9 - .L_8)
.L_8:
        /*000c*/ 	.word	0x00000000
        /*0010*/ 	.short	0x0002
        /*0012*/ 	.short	0x0010
        /*0014*/ 	.byte	0x00, 0xf5, 0x21, 0x00


	//----- nvinfo : EIATTR_KPARAM_INFO
	.align		4
.L_9:
        /*0018*/ 	.byte	0x04, 0x17
        /*001a*/ 	.short	(.L_11 - .L_10)
.L_10:
        /*001c*/ 	.word	0x00000000
        /*0020*/ 	.short	0x0001
        /*0022*/ 	.short	0x0008
        /*0024*/ 	.byte	0x00, 0xf5, 0x21, 0x00


	//----- nvinfo : EIATTR_KPARAM_INFO
	.align		4
.L_11:
        /*0028*/ 	.byte	0x04, 0x17
        /*002a*/ 	.short	(.L_13 - .L_12)
.L_12:
        /*002c*/ 	.word	0x00000000
        /*0030*/ 	.short	0x0000
        /*0032*/ 	.short	0x0000
        /*0034*/ 	.byte	0x00, 0xf5, 0x21, 0x00


	//----- nvinfo : EIATTR_SPARSE_MMA_MASK
	.align		4
.L_13:
        /*0038*/ 	.byte	0x03, 0x50
        /*003a*/ 	.short	0x0000


	//----- nvinfo : EIATTR_MAXREG_COUNT
	.align		4
        /*003c*/ 	.byte	0x03, 0x1b
        /*003e*/ 	.short	0x00ff


	//----- nvinfo : EIATTR_MERCURY_ISA_VERSION
	.align		4
        /*0040*/ 	.byte	0x03, 0x5f
        /*0042*/ 	.short	0x0101


	//----- nvinfo : EIATTR_VRC_CTA_INIT_COUNT
	.align		4
        /*0044*/ 	.byte	0x02, 0x4a
	.zero		1
	.zero		1


	//----- nvinfo : EIATTR_EXIT_INSTR_OFFSETS
	.align		4
        /*0048*/ 	.byte	0x04, 0x1c
        /*004a*/ 	.short	(.L_15 - .L_14)


	//   ....[0]....
.L_14:
        /*004c*/ 	.word	0x000000d0


	//----- nvinfo : EIATTR_CBANK_PARAM_SIZE
	.align		4
.L_15:
        /*0050*/ 	.byte	0x03, 0x19
        /*0052*/ 	.short	0x0018


	//----- nvinfo : EIATTR_PARAM_CBANK
	.align		4
        /*0054*/ 	.byte	0x04, 0x0a
        /*0056*/ 	.short	(.L_17 - .L_16)
	.align		4
.L_16:
        /*0058*/ 	.word	index@(.nv.constant0._Z9sumKernelPdS_S_)
        /*005c*/ 	.short	0x0380
        /*005e*/ 	.short	0x0018


	//----- nvinfo : EIATTR_SW_WAR
	.align		4
.L_17:
        /*0060*/ 	.byte	0x04, 0x36
        /*0062*/ 	.short	(.L_19 - .L_18)
.L_18:
        /*0064*/ 	.word	0x00000008
.L_19:


//--------------------- .nv.callgraph             --------------------------
	.section	.nv.callgraph,"",@"SHT_CUDA_CALLGRAPH"
	.align	4
	.sectionentsize	8
	.align		4
        /*0000*/ 	.word	0x00000000
	.align		4
        /*0004*/ 	.word	0xffffffff
	.align		4
        /*0008*/ 	.word	0x00000000
	.align		4
        /*000c*/ 	.word	0xfffffffe
	.align		4
        /*0010*/ 	.word	0x00000000
	.align		4
        /*0014*/ 	.word	0xfffffffd
	.align		4
        /*0018*/ 	.word	0x00000000
	.align		4
        /*001c*/ 	.word	0xfffffffc


//--------------------- .text._Z9sumKernelPdS_S_  --------------------------
	.section	.text._Z9sumKernelPdS_S_,"ax",@progbits
	.align	128
        .global         _Z9sumKernelPdS_S_
        .type           _Z9sumKernelPdS_S_,@function
        .size           _Z9sumKernelPdS_S_,(.L_x_1 - _Z9sumKernelPdS_S_)
        .other          _Z9sumKernelPdS_S_,@"STO_CUDA_ENTRY STV_DEFAULT"
_Z9sumKernelPdS_S_:
.text._Z9sumKernelPdS_S_:
[----:B------:R-:W-:Y:S01]  /*0000*/  LDC R1, c[0x0][0x37c] ;  /* 0x0000df00ff017b82 */ /* 0x000fe20000000800 */
[----:B------:R-:W0:Y:S07]  /*0010*/  S2R R11, SR_TID.X ;  /* 0x00000000000b7919 */ /* 0x000e2e0000002100 */
[----:B------:R-:W0:Y:S01]  /*0020*/  LDC.64 R2, c[0x0][0x380] ;  /* 0x0000e000ff027b82 */ /* 0x000e220000000a00 */
[----:B------:R-:W1:Y:S07]  /*0030*/  LDCU.64 UR4, c[0x0][0x358] ;  /* 0x00006b00ff0477ac */ /* 0x000e6e0008000a00 */
[----:B------:R-:W2:Y:S08]  /*0040*/  LDC.64 R4, c[0x0][0x388] ;  /* 0x0000e200ff047b82 */ /* 0x000eb00000000a00 */
[----:B------:R-:W3:Y:S01]  /*0050*/  LDC.64 R8, c[0x0][0x390] ;  /* 0x0000e400ff087b82 */ /* 0x000ee20000000a00 */
[----:B0-----:R-:W-:-:S04]  /*0060*/  IMAD.WIDE.U32 R2, R11, 0x8, R2 ;  /* 0x000000080b027825 */ /* 0x001fc800078e0002 */
[C---:B--2---:R-:W-:Y:S02]  /*0070*/  IMAD.WIDE.U32 R4, R11.reuse, 0x8, R4 ;  /* 0x000000080b047825 */ /* 0x044fe400078e0004 */
[----:B-1----:R-:W2:Y:S04]  /*0080*/  LDG.E.64 R2, desc[UR4][R2.64] ;  /* 0x0000000402027981 */ /* 0x002ea8000c1e1b00 */
[----:B------:R-:W2:Y:S01]  /*0090*/  LDG.E.64 R4, desc[UR4][R4.64] ;  /* 0x0000000404047981 */ /* 0x000ea2000c1e1b00 */
[----:B---3--:R-:W-:Y:S01]  /*00a0*/  IMAD.WIDE.U32 R8, R11, 0x8, R8 ;  /* 0x000000080b087825 */ /* 0x008fe200078e0008 */
[----:B--2---:R-:W-:-:S07]  /*00b0*/  DADD R6, R2, R4 ;  /* 0x0000000002067229 */ /* 0x004fce0000000004 */
[----:B------:R-:W-:Y:S01]  /*00c0*/  STG.E.64 desc[UR4][R8.64], R6 ;  /* 0x0000000608007986 */ /* 0x000fe2000c101b04 */
[----:B------:R-:W-:Y:S05]  /*00d0*/  EXIT ;  /* 0x000000000000794d */ /* 0x000fea0003800000 */
.L_x_0:
[----:B------:R-:W-:-:S00]  /*00e0*/  BRA `(.L_x_0) ;  /* 0xfffffffc00fc7947 */ /* 0x000fc0000383ffff */
[----:B------:R-:W-:-:S00]  /*00f0*/  NOP ;  /* 0x0000000000007918 */ /* 0x000fc00000000000 */
        /* <DEDUP_REMOVED lines=8> */
.L_x_1:


//--------------------- .nv.shared.reserved.0     --------------------------
	.section	.nv.shared.reserved.0,"aw",@nobits
	.weak		__nv_reservedSMEM_offset_0_alias
	.size		__nv_reservedSMEM_offset_0_alias, 0, 64
	.other		__nv_reservedSMEM_offset_0_alias,@"STO_CUDA_RESERVED_SHARED STV_DEFAULT"
__nv_reservedSMEM_offset_0_alias:
	.zero		0
	.zero		64


//--------------------- .nv.constant0._Z9sumKernelPdS_S_ --------------------------
	.section	.nv.constant0._Z9sumKernelPdS_S_,"a",@progbits
	.sectionflags	@""
	.align	4
.nv.constant0._Z9sumKernelPdS_S_:
	.zero		920


//--------------------- SYMBOLS --------------------------

	.type		.nv.reservedSmem.offset0,@object
	.size		.nv.reservedSmem.offset0,0x4
